//
// Generated by NVIDIA NVVM Compiler
//
// Compiler Build ID: CL-36424714
// Cuda compilation tools, release 13.0, V13.0.88
// Based on NVVM 20.0.0
//

.version 9.0
.target sm_100
.address_size 64

	// .globl	_Z13runMetropolisPiS_PjS0_S_S_Pbfi
// _ZZ13runMetropolisPiS_PjS0_S_S_PbfiE6deltaE has been demoted
// _ZZ13runMetropolisPiS_PjS0_S_S_PbfiE10blockSpins has been demoted

.visible .entry _Z13runMetropolisPiS_PjS0_S_S_Pbfi(
	.param .u64 .ptr .align 1 _Z13runMetropolisPiS_PjS0_S_S_Pbfi_param_0,
	.param .u64 .ptr .align 1 _Z13runMetropolisPiS_PjS0_S_S_Pbfi_param_1,
	.param .u64 .ptr .align 1 _Z13runMetropolisPiS_PjS0_S_S_Pbfi_param_2,
	.param .u64 .ptr .align 1 _Z13runMetropolisPiS_PjS0_S_S_Pbfi_param_3,
	.param .u64 .ptr .align 1 _Z13runMetropolisPiS_PjS0_S_S_Pbfi_param_4,
	.param .u64 .ptr .align 1 _Z13runMetropolisPiS_PjS0_S_S_Pbfi_param_5,
	.param .u64 .ptr .align 1 _Z13runMetropolisPiS_PjS0_S_S_Pbfi_param_6,
	.param .f32 _Z13runMetropolisPiS_PjS0_S_S_Pbfi_param_7,
	.param .u32 _Z13runMetropolisPiS_PjS0_S_S_Pbfi_param_8
)
{
	.reg .pred 	%p<30>;
	.reg .b16 	%rs<5>;
	.reg .b32 	%r<247>;
	.reg .b32 	%f<8>;
	.reg .b64 	%rd<48>;
	.reg .b64 	%fd<50>;
	// demoted variable
	.shared .align 4 .b8 _ZZ13runMetropolisPiS_PjS0_S_S_PbfiE6deltaE[128];
	// demoted variable
	.shared .align 4 .b8 _ZZ13runMetropolisPiS_PjS0_S_S_PbfiE10blockSpins[128];
	ld.param.u64 	%rd5, [_Z13runMetropolisPiS_PjS0_S_S_Pbfi_param_0];
	ld.param.u64 	%rd6, [_Z13runMetropolisPiS_PjS0_S_S_Pbfi_param_1];
	ld.param.u64 	%rd7, [_Z13runMetropolisPiS_PjS0_S_S_Pbfi_param_2];
	ld.param.u64 	%rd8, [_Z13runMetropolisPiS_PjS0_S_S_Pbfi_param_3];
	ld.param.u64 	%rd9, [_Z13runMetropolisPiS_PjS0_S_S_Pbfi_param_6];
	cvta.to.global.u64 	%rd10, %rd9;
	cvta.to.global.u64 	%rd11, %rd6;
	cvta.to.global.u64 	%rd12, %rd5;
	cvta.to.global.u64 	%rd13, %rd8;
	mov.u32 	%r1, %ntid.x;
	mov.u32 	%r2, %ctaid.x;
	mov.u32 	%r3, %tid.x;
	mad.lo.s32 	%r70, %r1, %r2, %r3;
	mul.wide.u32 	%rd14, %r70, 4;
	add.s64 	%rd15, %rd13, %rd14;
	ld.global.u32 	%r71, [%rd15];
	shl.b32 	%r72, %r70, 2;
	mul.wide.u32 	%rd16, %r72, 4;
	add.s64 	%rd1, %rd12, %rd16;
	ld.global.u32 	%r4, [%rd1];
	ld.global.u32 	%r5, [%rd1+4];
	ld.global.u32 	%r6, [%rd1+8];
	ld.global.u32 	%r7, [%rd1+12];
	shl.b32 	%r73, %r3, 2;
	mov.u32 	%r74, _ZZ13runMetropolisPiS_PjS0_S_S_PbfiE6deltaE;
	add.s32 	%r8, %r74, %r73;
	mov.b32 	%r75, 0;
	st.shared.u32 	[%r8], %r75;
	cvt.u64.u32 	%rd17, %r71;
	mul.wide.u32 	%rd18, %r71, 4;
	add.s64 	%rd2, %rd11, %rd18;
	ld.global.u32 	%r224, [%rd2];
	add.s64 	%rd19, %rd10, %rd17;
	mul.lo.s32 	%r76, %r71, 6;
	ld.global.u8 	%rs1, [%rd19];
	cvta.to.global.u64 	%rd20, %rd7;
	mul.wide.u32 	%rd21, %r76, 4;
	add.s64 	%rd22, %rd20, %rd21;
	ld.global.u32 	%r77, [%rd22];
	mul.wide.u32 	%rd23, %r77, 4;
	add.s64 	%rd24, %rd11, %rd23;
	ld.global.u32 	%r78, [%rd24];
	ld.global.u32 	%r79, [%rd22+4];
	mul.wide.u32 	%rd25, %r79, 4;
	add.s64 	%rd26, %rd11, %rd25;
	ld.global.u32 	%r80, [%rd26];
	add.s32 	%r81, %r76, 2;
	mul.wide.u32 	%rd27, %r81, 4;
	add.s64 	%rd28, %rd20, %rd27;
	ld.global.u32 	%r82, [%rd28];
	mul.wide.u32 	%rd29, %r82, 4;
	add.s64 	%rd30, %rd11, %rd29;
	ld.global.u32 	%r83, [%rd30];
	ld.global.u32 	%r84, [%rd28+4];
	mul.wide.u32 	%rd31, %r84, 4;
	add.s64 	%rd32, %rd11, %rd31;
	ld.global.u32 	%r85, [%rd32];
	add.s32 	%r86, %r76, 4;
	mul.wide.u32 	%rd33, %r86, 4;
	add.s64 	%rd34, %rd20, %rd33;
	ld.global.u32 	%r87, [%rd34];
	mul.wide.u32 	%rd35, %r87, 4;
	add.s64 	%rd36, %rd11, %rd35;
	ld.global.u32 	%r88, [%rd36];
	ld.global.u32 	%r89, [%rd34+4];
	cvt.u64.u32 	%rd37, %r89;
	mul.wide.u32 	%rd38, %r89, 4;
	add.s64 	%rd39, %rd11, %rd38;
	ld.global.u32 	%r90, [%rd39];
	add.s64 	%rd40, %rd10, %rd37;
	ld.global.u8 	%rs2, [%rd40];
	neg.s32 	%r10, %r224;
	setp.ne.s16 	%p1, %rs1, 0;
	cvt.rn.f64.s32 	%fd1, %r224;
	mul.f64 	%fd2, %fd1, 0d4072C00000000000;
	cvt.rn.f64.s32 	%fd3, %r90;
	cvt.rn.f64.s32 	%fd4, %r88;
	cvt.rn.f64.s32 	%fd9, %r10;
	mul.f64 	%fd5, %fd9, 0d4059000000000000;
	mul.f64 	%fd6, %fd9, 0d4072C00000000000;
	mul.f64 	%fd10, %fd9, 0d4039000000000000;
	cvt.rn.f64.s32 	%fd11, %r78;
	mul.f64 	%fd12, %fd1, 0d4039000000000000;
	fma.rn.f64 	%fd13, %fd12, %fd11, 0d0000000000000000;
	cvt.rzi.s32.f64 	%r91, %fd13;
	fma.rn.f64 	%fd14, %fd10, %fd11, 0d0000000000000000;
	cvt.rzi.s32.f64 	%r92, %fd14;
	cvt.rn.f64.s32 	%fd15, %r91;
	cvt.rn.f64.s32 	%fd16, %r92;
	cvt.rn.f64.s32 	%fd17, %r80;
	fma.rn.f64 	%fd18, %fd12, %fd17, %fd15;
	cvt.rzi.s32.f64 	%r93, %fd18;
	fma.rn.f64 	%fd19, %fd10, %fd17, %fd16;
	cvt.rzi.s32.f64 	%r94, %fd19;
	cvt.rn.f64.s32 	%fd20, %r93;
	cvt.rn.f64.s32 	%fd21, %r94;
	cvt.rn.f64.s32 	%fd22, %r83;
	fma.rn.f64 	%fd23, %fd12, %fd22, %fd20;
	cvt.rzi.s32.f64 	%r95, %fd23;
	fma.rn.f64 	%fd24, %fd10, %fd22, %fd21;
	cvt.rzi.s32.f64 	%r96, %fd24;
	cvt.rn.f64.s32 	%fd25, %r95;
	cvt.rn.f64.s32 	%fd26, %r96;
	cvt.rn.f64.s32 	%fd27, %r85;
	fma.rn.f64 	%fd28, %fd12, %fd27, %fd25;
	cvt.rzi.s32.f64 	%r97, %fd28;
	fma.rn.f64 	%fd29, %fd10, %fd27, %fd26;
	cvt.rzi.s32.f64 	%r98, %fd29;
	cvt.rn.f64.s32 	%fd7, %r97;
	cvt.rn.f64.s32 	%fd8, %r98;
	@%p1 bra 	$L__BB0_2;
	mul.f64 	%fd32, %fd1, 0d4059000000000000;
	fma.rn.f64 	%fd33, %fd32, %fd4, %fd7;
	cvt.rzi.s32.f64 	%r219, %fd33;
	bra.uni 	$L__BB0_3;
$L__BB0_2:
	mul.f64 	%fd30, %fd2, %fd4;
	sub.f64 	%fd31, %fd7, %fd30;
	cvt.rzi.s32.f64 	%r219, %fd31;
$L__BB0_3:
	setp.ne.s16 	%p2, %rs1, 0;
	@%p2 bra 	$L__BB0_5;
	fma.rn.f64 	%fd36, %fd5, %fd4, %fd8;
	cvt.rzi.s32.f64 	%r220, %fd36;
	bra.uni 	$L__BB0_6;
$L__BB0_5:
	mul.f64 	%fd34, %fd6, %fd4;
	sub.f64 	%fd35, %fd8, %fd34;
	cvt.rzi.s32.f64 	%r220, %fd35;
$L__BB0_6:
	setp.ne.s16 	%p3, %rs2, 0;
	@%p3 bra 	$L__BB0_8;
	mul.f64 	%fd40, %fd1, 0d4059000000000000;
	cvt.rn.f64.s32 	%fd41, %r219;
	fma.rn.f64 	%fd42, %fd40, %fd3, %fd41;
	cvt.rzi.s32.f64 	%r221, %fd42;
	bra.uni 	$L__BB0_9;
$L__BB0_8:
	cvt.rn.f64.s32 	%fd37, %r219;
	mul.f64 	%fd38, %fd2, %fd3;
	sub.f64 	%fd39, %fd37, %fd38;
	cvt.rzi.s32.f64 	%r221, %fd39;
$L__BB0_9:
	setp.ne.s16 	%p4, %rs2, 0;
	@%p4 bra 	$L__BB0_11;
	cvt.rn.f64.s32 	%fd46, %r220;
	fma.rn.f64 	%fd47, %fd5, %fd3, %fd46;
	cvt.rzi.s32.f64 	%r220, %fd47;
	bra.uni 	$L__BB0_12;
$L__BB0_11:
	cvt.rn.f64.s32 	%fd43, %r221;
	mul.f64 	%fd44, %fd6, %fd3;
	sub.f64 	%fd45, %fd43, %fd44;
	cvt.rzi.s32.f64 	%r221, %fd45;
$L__BB0_12:
	ld.param.u32 	%r218, [_Z13runMetropolisPiS_PjS0_S_S_Pbfi_param_8];
	ld.param.f32 	%f7, [_Z13runMetropolisPiS_PjS0_S_S_Pbfi_param_7];
	mul.lo.s32 	%r99, %r224, %r218;
	shl.b32 	%r100, %r99, 1;
	sub.s32 	%r101, %r221, %r220;
	add.s32 	%r24, %r101, %r100;
	cvt.rn.f32.s32 	%f2, %r24;
	mul.f32 	%f3, %f7, %f2;
	mul.f32 	%f4, %f3, 0fBFB8AA3B;
	ex2.approx.f32 	%f5, %f4;
	shl.b32 	%r102, %r4, 13;
	xor.b32  	%r103, %r102, %r4;
	shr.u32 	%r104, %r103, 19;
	shl.b32 	%r105, %r4, 12;
	and.b32  	%r106, %r105, -8192;
	or.b32  	%r25, %r104, %r106;
	shl.b32 	%r107, %r5, 2;
	xor.b32  	%r108, %r107, %r5;
	shr.u32 	%r109, %r108, 25;
	shl.b32 	%r110, %r5, 4;
	and.b32  	%r111, %r110, -128;
	or.b32  	%r26, %r109, %r111;
	shl.b32 	%r112, %r6, 3;
	xor.b32  	%r113, %r112, %r6;
	shr.u32 	%r114, %r113, 11;
	shl.b32 	%r115, %r6, 17;
	and.b32  	%r116, %r115, -2097152;
	or.b32  	%r27, %r114, %r116;
	xor.b32  	%r117, %r26, %r25;
	mad.lo.s32 	%r28, %r7, 1664525, 1013904223;
	xor.b32  	%r118, %r117, %r28;
	xor.b32  	%r119, %r118, %r27;
	cvt.rn.f64.u32 	%fd48, %r119;
	mul.f64 	%fd49, %fd48, 0d3DEFFFFFFFFDB73D;
	cvt.rn.f32.f64 	%f6, %fd49;
	setp.ltu.f32 	%p5, %f5, %f6;
	@%p5 bra 	$L__BB0_14;
	st.global.u32 	[%rd2], %r10;
	st.shared.u32 	[%r8], %r24;
	mov.u32 	%r224, %r10;
$L__BB0_14:
	mov.u32 	%r121, _ZZ13runMetropolisPiS_PjS0_S_S_PbfiE10blockSpins;
	add.s32 	%r122, %r121, %r73;
	st.shared.u32 	[%r122], %r224;
	st.global.u32 	[%rd1], %r25;
	st.global.u32 	[%rd1+4], %r26;
	st.global.u32 	[%rd1+8], %r27;
	st.global.u32 	[%rd1+12], %r28;
	bar.sync 	0;
	setp.ne.s32 	%p6, %r3, 0;
	@%p6 bra 	$L__BB0_27;
	and.b32  	%r30, %r1, 7;
	setp.lt.u32 	%p7, %r1, 8;
	mov.b32 	%r237, 0;
	mov.u32 	%r246, %r237;
	mov.u32 	%r245, %r237;
	@%p7 bra 	$L__BB0_18;
	and.b32  	%r237, %r1, 2040;
	add.s32 	%r226, %r74, 16;
	add.s32 	%r225, %r121, 16;
	and.b32  	%r130, %r1, -8;
	neg.s32 	%r227, %r130;
	mov.b32 	%r246, 0;
	mov.u32 	%r245, %r246;
$L__BB0_17:
	.pragma "nounroll";
	ld.shared.u32 	%r131, [%r226+-16];
	add.s32 	%r132, %r131, %r245;
	ld.shared.u32 	%r133, [%r225+-16];
	setp.eq.s32 	%p8, %r133, -1;
	selp.b32 	%r134, -1, 1, %p8;
	add.s32 	%r135, %r134, %r246;
	ld.shared.u32 	%r136, [%r226+-12];
	add.s32 	%r137, %r136, %r132;
	ld.shared.u32 	%r138, [%r225+-12];
	setp.eq.s32 	%p9, %r138, -1;
	selp.b32 	%r139, -1, 1, %p9;
	add.s32 	%r140, %r139, %r135;
	ld.shared.u32 	%r141, [%r226+-8];
	add.s32 	%r142, %r141, %r137;
	ld.shared.u32 	%r143, [%r225+-8];
	setp.eq.s32 	%p10, %r143, -1;
	selp.b32 	%r144, -1, 1, %p10;
	add.s32 	%r145, %r144, %r140;
	ld.shared.u32 	%r146, [%r226+-4];
	add.s32 	%r147, %r146, %r142;
	ld.shared.u32 	%r148, [%r225+-4];
	setp.eq.s32 	%p11, %r148, -1;
	selp.b32 	%r149, -1, 1, %p11;
	add.s32 	%r150, %r149, %r145;
	ld.shared.u32 	%r151, [%r226];
	add.s32 	%r152, %r151, %r147;
	ld.shared.u32 	%r153, [%r225];
	setp.eq.s32 	%p12, %r153, -1;
	selp.b32 	%r154, -1, 1, %p12;
	add.s32 	%r155, %r154, %r150;
	ld.shared.u32 	%r156, [%r226+4];
	add.s32 	%r157, %r156, %r152;
	ld.shared.u32 	%r158, [%r225+4];
	setp.eq.s32 	%p13, %r158, -1;
	selp.b32 	%r159, -1, 1, %p13;
	add.s32 	%r160, %r159, %r155;
	ld.shared.u32 	%r161, [%r226+8];
	add.s32 	%r162, %r161, %r157;
	ld.shared.u32 	%r163, [%r225+8];
	setp.eq.s32 	%p14, %r163, -1;
	selp.b32 	%r164, -1, 1, %p14;
	add.s32 	%r165, %r164, %r160;
	ld.shared.u32 	%r166, [%r226+12];
	add.s32 	%r245, %r166, %r162;
	ld.shared.u32 	%r167, [%r225+12];
	setp.eq.s32 	%p15, %r167, -1;
	selp.b32 	%r168, -1, 1, %p15;
	add.s32 	%r246, %r168, %r165;
	add.s32 	%r227, %r227, 8;
	add.s32 	%r226, %r226, 32;
	add.s32 	%r225, %r225, 32;
	setp.ne.s32 	%p16, %r227, 0;
	@%p16 bra 	$L__BB0_17;
$L__BB0_18:
	setp.eq.s32 	%p17, %r30, 0;
	@%p17 bra 	$L__BB0_26;
	and.b32  	%r48, %r1, 3;
	setp.lt.u32 	%p18, %r30, 4;
	@%p18 bra 	$L__BB0_21;
	shl.b32 	%r170, %r237, 2;
	add.s32 	%r172, %r74, %r170;
	ld.shared.u32 	%r173, [%r172];
	add.s32 	%r174, %r173, %r245;
	add.s32 	%r176, %r121, %r170;
	ld.shared.u32 	%r177, [%r176];
	setp.eq.s32 	%p19, %r177, -1;
	selp.b32 	%r178, -1, 1, %p19;
	add.s32 	%r179, %r178, %r246;
	ld.shared.u32 	%r180, [%r172+4];
	add.s32 	%r181, %r180, %r174;
	ld.shared.u32 	%r182, [%r176+4];
	setp.eq.s32 	%p20, %r182, -1;
	selp.b32 	%r183, -1, 1, %p20;
	add.s32 	%r184, %r183, %r179;
	ld.shared.u32 	%r185, [%r172+8];
	add.s32 	%r186, %r185, %r181;
	ld.shared.u32 	%r187, [%r176+8];
	setp.eq.s32 	%p21, %r187, -1;
	selp.b32 	%r188, -1, 1, %p21;
	add.s32 	%r189, %r188, %r184;
	ld.shared.u32 	%r190, [%r172+12];
	add.s32 	%r245, %r190, %r186;
	ld.shared.u32 	%r191, [%r176+12];
	setp.eq.s32 	%p22, %r191, -1;
	selp.b32 	%r192, -1, 1, %p22;
	add.s32 	%r246, %r192, %r189;
	add.s32 	%r237, %r237, 4;
$L__BB0_21:
	setp.eq.s32 	%p23, %r48, 0;
	@%p23 bra 	$L__BB0_26;
	setp.eq.s32 	%p24, %r48, 1;
	@%p24 bra 	$L__BB0_24;
	shl.b32 	%r194, %r237, 2;
	add.s32 	%r196, %r74, %r194;
	ld.shared.u32 	%r197, [%r196];
	add.s32 	%r198, %r197, %r245;
	add.s32 	%r200, %r121, %r194;
	ld.shared.u32 	%r201, [%r200];
	setp.eq.s32 	%p25, %r201, -1;
	selp.b32 	%r202, -1, 1, %p25;
	add.s32 	%r203, %r202, %r246;
	ld.shared.u32 	%r204, [%r196+4];
	add.s32 	%r245, %r204, %r198;
	ld.shared.u32 	%r205, [%r200+4];
	setp.eq.s32 	%p26, %r205, -1;
	selp.b32 	%r206, -1, 1, %p26;
	add.s32 	%r246, %r206, %r203;
	add.s32 	%r237, %r237, 2;
$L__BB0_24:
	and.b32  	%r207, %r1, 1;
	setp.eq.b32 	%p27, %r207, 1;
	not.pred 	%p28, %p27;
	@%p28 bra 	$L__BB0_26;
	shl.b32 	%r208, %r237, 2;
	add.s32 	%r210, %r74, %r208;
	ld.shared.u32 	%r211, [%r210];
	add.s32 	%r245, %r211, %r245;
	add.s32 	%r213, %r121, %r208;
	ld.shared.u32 	%r214, [%r213];
	setp.eq.s32 	%p29, %r214, -1;
	selp.b32 	%r215, -1, 1, %p29;
	add.s32 	%r246, %r215, %r246;
$L__BB0_26:
	ld.param.u64 	%rd47, [_Z13runMetropolisPiS_PjS0_S_S_Pbfi_param_5];
	ld.param.u64 	%rd46, [_Z13runMetropolisPiS_PjS0_S_S_Pbfi_param_4];
	cvta.to.global.u64 	%rd41, %rd46;
	mul.wide.u32 	%rd42, %r2, 4;
	add.s64 	%rd43, %rd41, %rd42;
	ld.global.u32 	%r216, [%rd43];
	add.s32 	%r217, %r216, %r245;
	st.global.u32 	[%rd43], %r217;
	cvta.to.global.u64 	%rd44, %rd47;
	add.s64 	%rd45, %rd44, %rd42;
	st.global.u32 	[%rd45], %r246;
$L__BB0_27:
	ret;

}


// ===== COMPILED SASS (sm_100) =====

	.target	sm_100

	.elftype	@"ET_EXEC"


//--------------------- .note.nv.tkinfo           --------------------------
	.section	.note.nv.tkinfo,"",@"SHT_NOTE"
	.sectionflags	@"SHF_NOTE_NV_TKINFO"
	.tkinfo
        /*0018*/ 	.word	0x00000002
        /*0030*/ 	.string	""
        /*0030*/ 	.string	"ptxas"
        /*0030*/ 	.string	"Cuda compilation tools, release 13.0, V13.0.88"
        /*0030*/ 	.string	"Build cuda_13.0.r13.0/compiler.36424714_0"
        /*0030*/ 	.string	"-arch sm_100 -m 64 "



//--------------------- .note.nv.cuinfo           --------------------------
	.section	.note.nv.cuinfo,"",@"SHT_NOTE"
	.sectionflags	@"SHF_NOTE_NV_CUINFO"
        /*0018*/ 	.short	0x0002
        /*001a*/ 	.short	0x0064
        /*001c*/ 	.short	0x0082
	.zero		2


//--------------------- .nv.info                  --------------------------
	.section	.nv.info,"",@"SHT_CUDA_INFO"
	.align	4


	//----- nvinfo : EIATTR_REGCOUNT
	.align		4
        /*0000*/ 	.byte	0x04, 0x2f
        /*0002*/ 	.short	(.L_1 - .L_0)
	.align		4
.L_0:
        /*0004*/ 	.word	index@(_Z13runMetropolisPiS_PjS0_S_S_Pbfi)
        /*0008*/ 	.word	0x00000027


	//----- nvinfo : EIATTR_FRAME_SIZE
	.align		4
.L_1:
        /*000c*/ 	.byte	0x04, 0x11
        /*000e*/ 	.short	(.L_3 - .L_2)
	.align		4
.L_2:
        /*0010*/ 	.word	index@(_Z13runMetropolisPiS_PjS0_S_S_Pbfi)
        /*0014*/ 	.word	0x00000000


	//----- nvinfo : EIATTR_MIN_STACK_SIZE
	.align		4
.L_3:
        /*0018*/ 	.byte	0x04, 0x12
        /*001a*/ 	.short	(.L_5 - .L_4)
	.align		4
.L_4:
        /*001c*/ 	.word	index@(_Z13runMetropolisPiS_PjS0_S_S_Pbfi)
        /*0020*/ 	.word	0x00000000
.L_5:


//--------------------- .nv.compat                --------------------------
	.section	.nv.compat,"",@"SHT_CUDA_COMPAT_INFO"
	.align	4
        /*0000*/ 	.byte	0x02, 0x09, 0x00, 0x00, 0x02, 0x02, 0x01, 0x00, 0x02, 0x05, 0x05, 0x00, 0x03, 0x07, 0x01, 0x01
        /*0010*/ 	.byte	0x02, 0x03, 0x00, 0x00, 0x02, 0x06, 0x01, 0x00, 0x04, 0x0b, 0x08, 0x00, 0x01, 0x00, 0x00, 0x00
        /*0020*/ 	.byte	0x00, 0x00, 0x00, 0x00


//--------------------- .nv.info._Z13runMetropolisPiS_PjS0_S_S_Pbfi --------------------------
	.section	.nv.info._Z13runMetropolisPiS_PjS0_S_S_Pbfi,"",@"SHT_CUDA_INFO"
	.sectionflags	@""
	.align	4


	//----- nvinfo : EIATTR_CUDA_API_VERSION
	.align		4
        /*0000*/ 	.byte	0x04, 0x37
        /*0002*/ 	.short	(.L_7 - .L_6)
.L_6:
        /*0004*/ 	.word	0x00000082


	//----- nvinfo : EIATTR_KPARAM_INFO
	.align		4
.L_7:
        /*0008*/ 	.byte	0x04, 0x17
        /*000a*/ 	.short	(.L_9 - .L_8)
.L_8:
        /*000c*/ 	.word	0x00000000
        /*0010*/ 	.short	0x0008
        /*0012*/ 	.short	0x003c
        /*0014*/ 	.byte	0x00, 0xf0, 0x11, 0x00


	//----- nvinfo : EIATTR_KPARAM_INFO
	.align		4
.L_9:
        /*0018*/ 	.byte	0x04, 0x17
        /*001a*/ 	.short	(.L_11 - .L_10)
.L_10:
        /*001c*/ 	.word	0x00000000
        /*0020*/ 	.short	0x0007
        /*0022*/ 	.short	0x0038
        /*0024*/ 	.byte	0x00, 0xf0, 0x11, 0x00


	//----- nvinfo : EIATTR_KPARAM_INFO
	.align		4
.L_11:
        /*0028*/ 	.byte	0x04, 0x17
        /*002a*/ 	.short	(.L_13 - .L_12)
.L_12:
        /*002c*/ 	.word	0x00000000
        /*0030*/ 	.short	0x0006
        /*0032*/ 	.short	0x0030
        /*0034*/ 	.byte	0x00, 0xf5, 0x21, 0x00


	//----- nvinfo : EIATTR_KPARAM_INFO
	.align		4
.L_13:
        /*0038*/ 	.byte	0x04, 0x17
        /*003a*/ 	.short	(.L_15 - .L_14)
.L_14:
        /*003c*/ 	.word	0x00000000
        /*0040*/ 	.short	0x0005
        /*0042*/ 	.short	0x0028
        /*0044*/ 	.byte	0x00, 0xf5, 0x21, 0x00


	//----- nvinfo : EIATTR_KPARAM_INFO
	.align		4
.L_15:
        /*0048*/ 	.byte	0x04, 0x17
        /*004a*/ 	.short	(.L_17 - .L_16)
.L_16:
        /*004c*/ 	.word	0x00000000
        /*0050*/ 	.short	0x0004
        /*0052*/ 	.short	0x0020
        /*0054*/ 	.byte	0x00, 0xf5, 0x21, 0x00


	//----- nvinfo : EIATTR_KPARAM_INFO
	.align		4
.L_17:
        /*0058*/ 	.byte	0x04, 0x17
        /*005a*/ 	.short	(.L_19 - .L_18)
.L_18:
        /*005c*/ 	.word	0x00000000
        /*0060*/ 	.short	0x0003
        /*0062*/ 	.short	0x0018
        /*0064*/ 	.byte	0x00, 0xf5, 0x21, 0x00


	//----- nvinfo : EIATTR_KPARAM_INFO
	.align		4
.L_19:
        /*0068*/ 	.byte	0x04, 0x17
        /*006a*/ 	.short	(.L_21 - .L_20)
.L_20:
        /*006c*/ 	.word	0x00000000
        /*0070*/ 	.short	0x0002
        /*0072*/ 	.short	0x0010
        /*0074*/ 	.byte	0x00, 0xf5, 0x21, 0x00


	//----- nvinfo : EIATTR_KPARAM_INFO
	.align		4
.L_21:
        /*0078*/ 	.byte	0x04, 0x17
        /*007a*/ 	.short	(.L_23 - .L_22)
.L_22:
        /*007c*/ 	.word	0x00000000
        /*0080*/ 	.short	0x0001
        /*0082*/ 	.short	0x0008
        /*0084*/ 	.byte	0x00, 0xf5, 0x21, 0x00


	//----- nvinfo : EIATTR_KPARAM_INFO
	.align		4
.L_23:
        /*0088*/ 	.byte	0x04, 0x17
        /*008a*/ 	.short	(.L_25 - .L_24)
.L_24:
        /*008c*/ 	.word	0x00000000
        /*0090*/ 	.short	0x0000
        /*0092*/ 	.short	0x0000
        /*0094*/ 	.byte	0x00, 0xf5, 0x21, 0x00


	//----- nvinfo : EIATTR_SPARSE_MMA_MASK
	.align		4
.L_25:
        /*0098*/ 	.byte	0x03, 0x50
        /*009a*/ 	.short	0x0000


	//----- nvinfo : EIATTR_MAXREG_COUNT
	.align		4
        /*009c*/ 	.byte	0x03, 0x1b
        /*009e*/ 	.short	0x00ff


	//----- nvinfo : EIATTR_NUM_BARRIERS
	.align		4
        /*00a0*/ 	.byte	0x02, 0x4c
        /*00a2*/ 	.byte	0x01
	.zero		1


	//----- nvinfo : EIATTR_MERCURY_ISA_VERSION
	.align		4
        /*00a4*/ 	.byte	0x03, 0x5f
        /*00a6*/ 	.short	0x0101


	//----- nvinfo : EIATTR_VRC_CTA_INIT_COUNT
	.align		4
        /*00a8*/ 	.byte	0x02, 0x4a
	.zero		1
	.zero		1


	//----- nvinfo : EIATTR_EXIT_INSTR_OFFSETS
	.align		4
        /*00ac*/ 	.byte	0x04, 0x1c
        /*00ae*/ 	.short	(.L_27 - .L_26)


	//   ....[0]....
.L_26:
        /*00b0*/ 	.word	0x00000a90


	//   ....[1]....
        /*00b4*/ 	.word	0x00001180


	//----- nvinfo : EIATTR_CBANK_PARAM_SIZE
	.align		4
.L_27:
        /*00b8*/ 	.byte	0x03, 0x19
        /*00ba*/ 	.short	0x0040


	//----- nvinfo : EIATTR_PARAM_CBANK
	.align		4
        /*00bc*/ 	.byte	0x04, 0x0a
        /*00be*/ 	.short	(.L_29 - .L_28)
	.align		4
.L_28:
        /*00c0*/ 	.word	index@(.nv.constant0._Z13runMetropolisPiS_PjS0_S_S_Pbfi)
        /*00c4*/ 	.short	0x0380
        /*00c6*/ 	.short	0x0040


	//----- nvinfo : EIATTR_SW_WAR
	.align		4
.L_29:
        /*00c8*/ 	.byte	0x04, 0x36
        /*00ca*/ 	.short	(.L_31 - .L_30)
.L_30:
        /*00cc*/ 	.word	0x00000008
.L_31:


//--------------------- .nv.callgraph             --------------------------
	.section	.nv.callgraph,"",@"SHT_CUDA_CALLGRAPH"
	.align	4
	.sectionentsize	8
	.align		4
        /*0000*/ 	.word	0x00000000
	.align		4
        /*0004*/ 	.word	0xffffffff
	.align		4
        /*0008*/ 	.word	0x00000000
	.align		4
        /*000c*/ 	.word	0xfffffffe
	.align		4
        /*0010*/ 	.word	0x00000000
	.align		4
        /*0014*/ 	.word	0xfffffffd
	.align		4
        /*0018*/ 	.word	0x00000000
	.align		4
        /*001c*/ 	.word	0xfffffffc


//--------------------- .text._Z13runMetropolisPiS_PjS0_S_S_Pbfi --------------------------
	.section	.text._Z13runMetropolisPiS_PjS0_S_S_Pbfi,"ax",@progbits
	.align	128
        .global         _Z13runMetropolisPiS_PjS0_S_S_Pbfi
        .type           _Z13runMetropolisPiS_PjS0_S_S_Pbfi,@function
        .size           _Z13runMetropolisPiS_PjS0_S_S_Pbfi,(.L_x_6 - _Z13runMetropolisPiS_PjS0_S_S_Pbfi)
        .other          _Z13runMetropolisPiS_PjS0_S_S_Pbfi,@"STO_CUDA_ENTRY STV_DEFAULT"
_Z13runMetropolisPiS_PjS0_S_S_Pbfi:
.text._Z13runMetropolisPiS_PjS0_S_S_Pbfi:
[----:B------:R-:W-:Y:S01]  /*0000*/  LDC R1, c[0x0][0x37c] ;  /* 0x0000df00ff017b82 */ /* 0x000fe20000000800 */
[----:B------:R-:W0:Y:S07]  /*0010*/  S2R R0, SR_CTAID.X ;  /* 0x0000000000007919 */ /* 0x000e2e0000002500 */
[----:B------:R-:W1:Y:S01]  /*0020*/  LDC.64 R8, c[0x0][0x398] ;  /* 0x0000e600ff087b82 */ /* 0x000e620000000a00 */
[----:B------:R-:W0:Y:S01]  /*0030*/  LDCU UR11, c[0x0][0x360] ;  /* 0x00006c00ff0b77ac */ /* 0x000e220008000800 */
[----:B------:R-:W0:Y:S01]  /*0040*/  S2R R7, SR_TID.X ;  /* 0x0000000000077919 */ /* 0x000e220000002100 */
[----:B------:R-:W2:Y:S05]  /*0050*/  LDCU.64 UR12, c[0x0][0x358] ;  /* 0x00006b00ff0c77ac */ /* 0x000eaa0008000a00 */
[----:B------:R-:W3:Y:S01]  /*0060*/  LDC.64 R26, c[0x0][0x390] ;  /* 0x0000e400ff1a7b82 */ /* 0x000ee20000000a00 */
[----:B------:R-:W4:Y:S07]  /*0070*/  LDCU.64 UR4, c[0x0][0x3b0] ;  /* 0x00007600ff0477ac */ /* 0x000f2e0008000a00 */
[----:B------:R-:W5:Y:S01]  /*0080*/  LDC.64 R18, c[0x0][0x388] ;  /* 0x0000e200ff127b82 */ /* 0x000f620000000a00 */
[----:B0-----:R-:W-:-:S04]  /*0090*/  IMAD R3, R0, UR11, R7 ;  /* 0x0000000b00037c24 */ /* 0x001fc8000f8e0207 */
[----:B-1----:R-:W-:-:S05]  /*00a0*/  IMAD.WIDE.U32 R8, R3, 0x4, R8 ;  /* 0x0000000403087825 */ /* 0x002fca00078e0008 */
[----:B--2---:R-:W2:Y:S02]  /*00b0*/  LDG.E R33, desc[UR12][R8.64] ;  /* 0x0000000c08217981 */ /* 0x004ea4000c1e1900 */
[----:B--2---:R-:W-:-:S04]  /*00c0*/  IMAD R5, R33, 0x6, RZ ;  /* 0x0000000621057824 */ /* 0x004fc800078e02ff */
[----:B---3--:R-:W-:-:S05]  /*00d0*/  IMAD.WIDE.U32 R12, R5, 0x4, R26 ;  /* 0x00000004050c7825 */ /* 0x008fca00078e001a */
[----:B------:R-:W2:Y:S04]  /*00e0*/  LDG.E R21, desc[UR12][R12.64] ;  /* 0x0000000c0c157981 */ /* 0x000ea8000c1e1900 */
[----:B------:R-:W3:Y:S01]  /*00f0*/  LDG.E R29, desc[UR12][R12.64+0x4] ;  /* 0x0000040c0c1d7981 */ /* 0x000ee2000c1e1900 */
[----:B-----5:R-:W-:-:S05]  /*0100*/  IMAD.WIDE.U32 R10, R33, 0x4, R18 ;  /* 0x00000004210a7825 */ /* 0x020fca00078e0012 */
[----:B------:R-:W5:Y:S01]  /*0110*/  LDG.E R24, desc[UR12][R10.64] ;  /* 0x0000000c0a187981 */ /* 0x000f62000c1e1900 */
[----:B--2---:R-:W-:-:S05]  /*0120*/  IMAD.WIDE.U32 R20, R21, 0x4, R18 ;  /* 0x0000000415147825 */ /* 0x004fca00078e0012 */
[----:B------:R-:W2:Y:S01]  /*0130*/  LDG.E R4, desc[UR12][R20.64] ;  /* 0x0000000c14047981 */ /* 0x000ea2000c1e1900 */
[----:B---3--:R-:W-:-:S05]  /*0140*/  IMAD.WIDE.U32 R28, R29, 0x4, R18 ;  /* 0x000000041d1c7825 */ /* 0x008fca00078e0012 */
[----:B------:R-:W3:Y:S01]  /*0150*/  LDG.E R25, desc[UR12][R28.64] ;  /* 0x0000000c1c197981 */ /* 0x000ee2000c1e1900 */
[----:B-----5:R-:W-:Y:S01]  /*0160*/  IMAD.MOV R22, RZ, RZ, -R24 ;  /* 0x000000ffff167224 */ /* 0x020fe200078e0a18 */
[----:B------:R-:W0:Y:S01]  /*0170*/  I2F.F64 R16, R24 ;  /* 0x0000001800107312 */ /* 0x000e220000201c00 */
[----:B----4-:R-:W-:-:S05]  /*0180*/  IADD3 R32, P0, PT, R33, UR4, RZ ;  /* 0x0000000421207c10 */ /* 0x010fca000ff1e0ff */
[----:B------:R-:W-:Y:S02]  /*0190*/  IMAD.X R33, RZ, RZ, UR5, P0 ;  /* 0x00000005ff217e24 */ /* 0x000fe400080e06ff */
[----:B------:R-:W1:Y:S01]  /*01a0*/  I2F.F64 R22, R22 ;  /* 0x0000001600167312 */ /* 0x000e620000201c00 */
[----:B0-----:R-:W-:Y:S02]  /*01b0*/  DMUL R8, R16, 25 ;  /* 0x4039000010087828 */ /* 0x001fe40000000000 */
[----:B-1----:R-:W-:-:S05]  /*01c0*/  DMUL R12, R22, 25 ;  /* 0x40390000160c7828 */ /* 0x002fca0000000000 */
[----:B--2---:R0:W1:Y:S02]  /*01d0*/  I2F.F64 R14, R4 ;  /* 0x00000004000e7312 */ /* 0x0040640000201c00 */
[----:B0-----:R-:W2:Y:S01]  /*01e0*/  LDG.E.U8 R4, desc[UR12][R32.64] ;  /* 0x0000000c20047981 */ /* 0x001ea2000c1e1100 */
[----:B-1----:R-:W-:Y:S02]  /*01f0*/  DFMA R30, R14, R8, RZ ;  /* 0x000000080e1e722b */ /* 0x002fe400000000ff */
[----:B------:R-:W-:-:S03]  /*0200*/  DFMA R34, R12, R14, RZ ;  /* 0x0000000e0c22722b */ /* 0x000fc600000000ff */
[----:B---3--:R-:W-:Y:S08]  /*0210*/  I2F.F64 R14, R25 ;  /* 0x00000019000e7312 */ /* 0x008ff00000201c00 */
[----:B------:R-:W0:Y:S08]  /*0220*/  F2I.F64.TRUNC R2, R30 ;  /* 0x0000001e00027311 */ /* 0x000e30000030d100 */
[----:B------:R-:W1:Y:S08]  /*0230*/  F2I.F64.TRUNC R6, R34 ;  /* 0x0000002200067311 */ /* 0x000e70000030d100 */
[----:B0-----:R-:W0:Y:S08]  /*0240*/  I2F.F64 R20, R2 ;  /* 0x0000000200147312 */ /* 0x001e300000201c00 */
[----:B-1----:R-:W1:Y:S01]  /*0250*/  I2F.F64 R28, R6 ;  /* 0x00000006001c7312 */ /* 0x002e620000201c00 */
[----:B------:R-:W-:Y:S01]  /*0260*/  VIADD R31, R5, 0x2 ;  /* 0x00000002051f7836 */ /* 0x000fe20000000000 */
[----:B0-----:R-:W-:-:S03]  /*0270*/  DFMA R20, R8, R14, R20 ;  /* 0x0000000e0814722b */ /* 0x001fc60000000014 */
[----:B------:R-:W-:-:S05]  /*0280*/  IMAD.WIDE.U32 R30, R31, 0x4, R26 ;  /* 0x000000041f1e7825 */ /* 0x000fca00078e001a */
[----:B------:R-:W3:Y:S01]  /*0290*/  LDG.E R35, desc[UR12][R30.64] ;  /* 0x0000000c1e237981 */ /* 0x000ee2000c1e1900 */
[----:B-1----:R-:W-:Y:S01]  /*02a0*/  DFMA R14, R12, R14, R28 ;  /* 0x0000000e0c0e722b */ /* 0x002fe2000000001c */
[----:B------:R-:W-:-:S05]  /*02b0*/  IADD3 R29, PT, PT, R5, 0x4, RZ ;  /* 0x00000004051d7810 */ /* 0x000fca0007ffe0ff */
[----:B------:R-:W-:Y:S02]  /*02c0*/  IMAD.WIDE.U32 R28, R29, 0x4, R26 ;  /* 0x000000041d1c7825 */ /* 0x000fe400078e001a */
[----:B------:R-:W4:Y:S04]  /*02d0*/  LDG.E R27, desc[UR12][R30.64+0x4] ;  /* 0x0000040c1e1b7981 */ /* 0x000f28000c1e1900 */
[----:B------:R-:W5:Y:S01]  /*02e0*/  LDG.E R5, desc[UR12][R28.64] ;  /* 0x0000000c1c057981 */ /* 0x000f62000c1e1900 */
[----:B---3--:R-:W-:-:S05]  /*02f0*/  IMAD.WIDE.U32 R34, R35, 0x4, R18 ;  /* 0x0000000423227825 */ /* 0x008fca00078e0012 */
[----:B------:R-:W3:Y:S01]  /*0300*/  LDG.E R2, desc[UR12][R34.64] ;  /* 0x0000000c22027981 */ /* 0x000ee2000c1e1900 */
[----:B----4-:R-:W-:-:S06]  /*0310*/  IMAD.WIDE.U32 R26, R27, 0x4, R18 ;  /* 0x000000041b1a7825 */ /* 0x010fcc00078e0012 */
[----:B------:R-:W4:Y:S04]  /*0320*/  LDG.E R27, desc[UR12][R26.64] ;  /* 0x0000000c1a1b7981 */ /* 0x000f28000c1e1900 */
[----:B------:R5:W2:Y:S02]  /*0330*/  LDG.E R26, desc[UR12][R28.64+0x4] ;  /* 0x0000040c1c1a7981 */ /* 0x000aa4000c1e1900 */
[----:B-----5:R-:W-:-:S05]  /*0340*/  IMAD.WIDE.U32 R28, R5, 0x4, R18 ;  /* 0x00000004051c7825 */ /* 0x020fca00078e0012 */
[----:B------:R0:W5:Y:S01]  /*0350*/  LDG.E R6, desc[UR12][R28.64] ;  /* 0x0000000c1c067981 */ /* 0x000162000c1e1900 */
[----:B------:R-:W0:Y:S08]  /*0360*/  F2I.F64.TRUNC R32, R20 ;  /* 0x0000001400207311 */ /* 0x000e30000030d100 */
[----:B------:R-:W-:Y:S08]  /*0370*/  F2I.F64.TRUNC R5, R14 ;  /* 0x0000000e00057311 */ /* 0x000ff0000030d100 */
[----:B0-----:R-:W-:Y:S01]  /*0380*/  I2F.F64 R28, R32 ;  /* 0x00000020001c7312 */ /* 0x001fe20000201c00 */
[----:B------:R-:W-:-:S07]  /*0390*/  IMAD.SHL.U32 R3, R3, 0x4, RZ ;  /* 0x0000000403037824 */ /* 0x000fce00078e00ff */
[----:B---3--:R-:W0:Y:S01]  /*03a0*/  I2F.F64 R14, R2 ;  /* 0x00000002000e7312 */ /* 0x008e220000201c00 */
[----:B--2---:R-:W-:-:S05]  /*03b0*/  IADD3 R20, P0, PT, R26, UR4, RZ ;  /* 0x000000041a147c10 */ /* 0x004fca000ff1e0ff */
[----:B------:R-:W-:Y:S02]  /*03c0*/  IMAD.X R21, RZ, RZ, UR5, P0 ;  /* 0x00000005ff157e24 */ /* 0x000fe400080e06ff */
[----:B------:R-:W-:Y:S01]  /*03d0*/  IMAD.WIDE.U32 R18, R26, 0x4, R18 ;  /* 0x000000041a127825 */ /* 0x000fe200078e0012 */
[-C--:B0-----:R-:W-:Y:S01]  /*03e0*/  DFMA R28, R8, R14.reuse, R28 ;  /* 0x0000000e081c722b */ /* 0x081fe2000000001c */
[----:B------:R-:W0:Y:S01]  /*03f0*/  LDCU.64 UR4, c[0x0][0x3b8] ;  /* 0x00007700ff0477ac */ /* 0x000e220008000a00 */
[----:B------:R-:W2:Y:S04]  /*0400*/  LDG.E.U8 R2, desc[UR12][R20.64] ;  /* 0x0000000c14027981 */ /* 0x000ea8000c1e1100 */
[----:B------:R1:W3:Y:S01]  /*0410*/  LDG.E R26, desc[UR12][R18.64] ;  /* 0x0000000c121a7981 */ /* 0x0002e2000c1e1900 */
[----:B------:R-:W-:Y:S08]  /*0420*/  F2I.F64.TRUNC R25, R28 ;  /* 0x0000001c00197311 */ /* 0x000ff0000030d100 */
[----:B-1----:R-:W1:Y:S02]  /*0430*/  I2F.F64 R18, R5 ;  /* 0x0000000500127312 */ /* 0x002e640000201c00 */
[----:B-1----:R-:W-:-:S06]  /*0440*/  DFMA R28, R12, R14, R18 ;  /* 0x0000000e0c1c722b */ /* 0x002fcc0000000012 */
[----:B----4-:R-:W-:Y:S08]  /*0450*/  I2F.F64 R14, R27 ;  /* 0x0000001b000e7312 */ /* 0x010ff00000201c00 */
[----:B------:R-:W1:Y:S08]  /*0460*/  I2F.F64 R18, R25 ;  /* 0x0000001900127312 */ /* 0x000e700000201c00 */
[----:B------:R-:W4:Y:S01]  /*0470*/  F2I.F64.TRUNC R36, R28 ;  /* 0x0000001c00247311 */ /* 0x000f22000030d100 */
[-C--:B-1----:R-:W-:Y:S01]  /*0480*/  DFMA R34, R8, R14.reuse, R18 ;  /* 0x0000000e0822722b */ /* 0x082fe20000000012 */
[----:B------:R-:W1:Y:S06]  /*0490*/  LDC.64 R8, c[0x0][0x380] ;  /* 0x0000e000ff087b82 */ /* 0x000e6c0000000a00 */
[----:B----4-:R-:W4:Y:S08]  /*04a0*/  I2F.F64 R20, R36 ;  /* 0x0000002400147312 */ /* 0x010f300000201c00 */
[----:B------:R-:W0:Y:S01]  /*04b0*/  F2I.F64.TRUNC R34, R34 ;  /* 0x0000002200227311 */ /* 0x000e22000030d100 */
[----:B------:R-:W-:Y:S01]  /*04c0*/  ISETP.NE.AND P0, PT, R4, RZ, PT ;  /* 0x000000ff0400720c */ /* 0x000fe20003f05270 */
[----:B----4-:R-:W-:-:S06]  /*04d0*/  DFMA R32, R12, R14, R20 ;  /* 0x0000000e0c20722b */ /* 0x010fcc0000000014 */
[----:B------:R-:W4:Y:S01]  /*04e0*/  I2F.F64 R14, R24 ;  /* 0x00000018000e7312 */ /* 0x000f220000201c00 */
[----:B-1----:R-:W-:-:S07]  /*04f0*/  IMAD.WIDE.U32 R8, R3, 0x4, R8 ;  /* 0x0000000403087825 */ /* 0x002fce00078e0008 */
[----:B-----5:R1:W-:Y:S01]  /*0500*/  I2F.F64 R18, R6 ;  /* 0x0000000600127312 */ /* 0x0203e20000201c00 */
[----:B------:R-:W-:Y:S01]  /*0510*/  @!P0 DMUL R30, R16, 100 ;  /* 0x40590000101e8828 */ /* 0x000fe20000000000 */
[----:B------:R-:W5:Y:S06]  /*0520*/  LDG.E R3, desc[UR12][R8.64+0x4] ;  /* 0x0000040c08037981 */ /* 0x000f6c000c1e1900 */
[----:B0-----:R-:W0:Y:S01]  /*0530*/  I2F.F64 R4, R34 ;  /* 0x0000002200047312 */ /* 0x001e220000201c00 */
[----:B-1----:R-:W5:Y:S01]  /*0540*/  LDG.E R6, desc[UR12][R8.64] ;  /* 0x0000000c08067981 */ /* 0x002f62000c1e1900 */
[----:B----4-:R-:W-:-:S02]  /*0550*/  DMUL R14, R14, 300 ;  /* 0x4072c0000e0e7828 */ /* 0x010fc40000000000 */
[----:B0-----:R-:W-:-:S06]  /*0560*/  @!P0 DFMA R30, R18, R30, R4 ;  /* 0x0000001e121e822b */ /* 0x001fcc0000000004 */
[----:B------:R-:W-:Y:S01]  /*0570*/  @P0 DFMA R28, -R14, R18, R4 ;  /* 0x000000120e1c022b */ /* 0x000fe20000000104 */
[----:B------:R-:W4:Y:S04]  /*0580*/  LDG.E R5, desc[UR12][R8.64+0x8] ;  /* 0x0000080c08057981 */ /* 0x000f28000c1e1900 */
[----:B------:R-:W4:Y:S01]  /*0590*/  LDG.E R4, desc[UR12][R8.64+0xc] ;  /* 0x00000c0c08047981 */ /* 0x000f22000c1e1900 */
[----:B------:R-:W0:Y:S01]  /*05a0*/  F2I.F64.TRUNC R20, R32 ;  /* 0x0000002000147311 */ /* 0x000e22000030d100 */
[----:B------:R-:W-:-:S07]  /*05b0*/  DMUL R12, R22, 100 ;  /* 0x40590000160c7828 */ /* 0x000fce0000000000 */
[----:B------:R-:W-:Y:S08]  /*05c0*/  @!P0 F2I.F64.TRUNC R25, R30 ;  /* 0x0000001e00198311 */ /* 0x000ff0000030d100 */
[----:B0-----:R-:W0:Y:S01]  /*05d0*/  I2F.F64 R20, R20 ;  /* 0x0000001400147312 */ /* 0x001e220000201c00 */
[----:B------:R-:W-:-:S07]  /*05e0*/  DMUL R22, R22, 300 ;  /* 0x4072c00016167828 */ /* 0x000fce0000000000 */
[----:B------:R-:W1:Y:S01]  /*05f0*/  @P0 F2I.F64.TRUNC R25, R28 ;  /* 0x0000001c00190311 */ /* 0x000e62000030d100 */
[C-C-:B0-----:R-:W-:Y:S02]  /*0600*/  @!P0 DFMA R28, R18.reuse, R12, R20.reuse ;  /* 0x0000000c121c822b */ /* 0x141fe40000000014 */
[----:B------:R-:W-:-:S05]  /*0610*/  @P0 DFMA R18, R18, -R22, R20 ;  /* 0x800000161212022b */ /* 0x000fca0000000014 */
[----:B-1----:R-:W-:Y:S01]  /*0620*/  I2F.F64 R20, R25 ;  /* 0x0000001900147312 */ /* 0x002fe20000201c00 */
[----:B------:R-:W0:Y:S01]  /*0630*/  S2UR UR6, SR_CgaCtaId ;  /* 0x00000000000679c3 */ /* 0x000e220000008800 */
[----:B--2---:R-:W-:-:S06]  /*0640*/  ISETP.NE.AND P1, PT, R2, RZ, PT ;  /* 0x000000ff0200720c */ /* 0x004fcc0003f25270 */
[----:B---3--:R-:W1:Y:S07]  /*0650*/  I2F.F64 R26, R26 ;  /* 0x0000001a001a7312 */ /* 0x008e6e0000201c00 */
[----:B------:R-:W-:Y:S01]  /*0660*/  @!P1 DMUL R16, R16, 100 ;  /* 0x4059000010109828 */ /* 0x000fe20000000000 */
[----:B------:R-:W-:Y:S01]  /*0670*/  @!P0 F2I.F64.TRUNC R2, R28 ;  /* 0x0000001c00028311 */ /* 0x000fe2000030d100 */
[----:B-1----:R-:W-:-:S06]  /*0680*/  @P1 DFMA R32, -R14, R26, R20 ;  /* 0x0000001a0e20122b */ /* 0x002fcc0000000114 */
[----:B------:R-:W-:Y:S01]  /*0690*/  @!P1 DFMA R16, R26, R16, R20 ;  /* 0x000000101a10922b */ /* 0x000fe20000000014 */
[----:B------:R-:W1:Y:S08]  /*06a0*/  @P0 F2I.F64.TRUNC R2, R18 ;  /* 0x0000001200020311 */ /* 0x000e70000030d100 */
[----:B------:R-:W-:Y:S08]  /*06b0*/  @!P1 F2I.F64.TRUNC R31, R16 ;  /* 0x00000010001f9311 */ /* 0x000ff0000030d100 */
[----:B------:R-:W2:Y:S08]  /*06c0*/  @P1 F2I.F64.TRUNC R31, R32 ;  /* 0x00000020001f1311 */ /* 0x000eb0000030d100 */
[----:B-1----:R-:W1:Y:S08]  /*06d0*/  @!P1 I2F.F64 R20, R2 ;  /* 0x0000000200149312 */ /* 0x002e700000201c00 */
[----:B--2---:R-:W2:Y:S01]  /*06e0*/  @P1 I2F.F64 R14, R31 ;  /* 0x0000001f000e1312 */ /* 0x004ea20000201c00 */
[----:B-1----:R-:W-:-:S02]  /*06f0*/  @!P1 DFMA R20, R26, R12, R20 ;  /* 0x0000000c1a14922b */ /* 0x002fc40000000014 */
[----:B--2---:R-:W-:-:S05]  /*0700*/  @P1 DFMA R14, R26, -R22, R14 ;  /* 0x800000161a0e122b */ /* 0x004fca000000000e */
[----:B------:R-:W-:Y:S08]  /*0710*/  @!P1 F2I.F64.TRUNC R2, R20 ;  /* 0x0000001400029311 */ /* 0x000ff0000030d100 */
[----:B------:R-:W1:Y:S01]  /*0720*/  @P1 F2I.F64.TRUNC R31, R14 ;  /* 0x0000000e001f1311 */ /* 0x000e62000030d100 */
[C---:B-----5:R-:W-:Y:S01]  /*0730*/  IMAD.SHL.U32 R17, R6.reuse, 0x2000, RZ ;  /* 0x0000200006117824 */ /* 0x060fe200078e00ff */
[----:B------:R-:W-:Y:S01]  /*0740*/  SHF.L.U32 R12, R6, 0xc, RZ ;  /* 0x0000000c060c7819 */ /* 0x000fe200000006ff */
[----:B-1----:R-:W-:-:S02]  /*0750*/  IMAD.IADD R13, R31, 0x1, -R2 ;  /* 0x000000011f0d7824 */ /* 0x002fc400078e0a02 */
[----:B------:R-:W-:Y:S01]  /*0760*/  IMAD R2, R24, UR5, RZ ;  /* 0x0000000518027c24 */ /* 0x000fe2000f8e02ff */
[----:B------:R-:W-:Y:S01]  /*0770*/  LOP3.LUT R17, R17, R6, RZ, 0x3c, !PT ;  /* 0x0000000611117212 */ /* 0x000fe200078e3cff */
[----:B------:R-:W-:Y:S01]  /*0780*/  IMAD.SHL.U32 R6, R3, 0x4, RZ ;  /* 0x0000000403067824 */ /* 0x000fe200078e00ff */
[----:B------:R-:W-:Y:S01]  /*0790*/  LOP3.LUT R12, R12, 0xffffe000, RZ, 0xc0, !PT ;  /* 0xffffe0000c0c7812 */ /* 0x000fe200078ec0ff */
[----:B------:R-:W-:-:S03]  /*07a0*/  IMAD R2, R2, 0x2, R13 ;  /* 0x0000000202027824 */ /* 0x000fc600078e020d */
[----:B------:R-:W-:Y:S02]  /*07b0*/  LEA.HI R13, R17, R12, RZ, 0xd ;  /* 0x0000000c110d7211 */ /* 0x000fe400078f68ff */
[----:B------:R-:W-:Y:S02]  /*07c0*/  LOP3.LUT R12, R6, R3, RZ, 0x3c, !PT ;  /* 0x00000003060c7212 */ /* 0x000fe400078e3cff */
[----:B------:R-:W-:Y:S01]  /*07d0*/  SHF.L.U32 R3, R3, 0x4, RZ ;  /* 0x0000000403037819 */ /* 0x000fe200000006ff */
[----:B------:R-:W-:Y:S02]  /*07e0*/  IMAD.MOV.U32 R17, RZ, RZ, 0x19660d ;  /* 0x0019660dff117424 */ /* 0x000fe400078e00ff */
[----:B----4-:R-:W-:Y:S01]  /*07f0*/  IMAD.SHL.U32 R14, R5, 0x8, RZ ;  /* 0x00000008050e7824 */ /* 0x010fe200078e00ff */
[----:B------:R-:W-:Y:S01]  /*0800*/  LOP3.LUT R3, R3, 0xffffff80, RZ, 0xc0, !PT ;  /* 0xffffff8003037812 */ /* 0x000fe200078ec0ff */
[----:B------:R-:W-:Y:S01]  /*0810*/  IMAD.SHL.U32 R15, R5, 0x20000, RZ ;  /* 0x00020000050f7824 */ /* 0x000fe200078e00ff */
[----:B------:R-:W-:Y:S01]  /*0820*/  I2FP.F32.S32 R6, R2 ;  /* 0x0000000200067245 */ /* 0x000fe20000201400 */
[----:B------:R-:W-:Y:S01]  /*0830*/  IMAD R4, R4, R17, 0x3c6ef35f ;  /* 0x3c6ef35f04047424 */ /* 0x000fe200078e0211 */
[----:B------:R-:W-:-:S02]  /*0840*/  LOP3.LUT R14, R14, R5, RZ, 0x3c, !PT ;  /* 0x000000050e0e7212 */ /* 0x000fc400078e3cff */
[----:B------:R-:W-:Y:S02]  /*0850*/  LOP3.LUT R15, R15, 0xffe00000, RZ, 0xc0, !PT ;  /* 0xffe000000f0f7812 */ /* 0x000fe400078ec0ff */
[----:B------:R-:W-:Y:S01]  /*0860*/  LEA.HI R3, R12, R3, RZ, 0x7 ;  /* 0x000000030c037211 */ /* 0x000fe200078f38ff */
[----:B------:R-:W-:Y:S01]  /*0870*/  FMUL R6, R6, UR4 ;  /* 0x0000000406067c20 */ /* 0x000fe20008400000 */
[----:B------:R-:W-:Y:S02]  /*0880*/  LEA.HI R17, R14, R15, RZ, 0x15 ;  /* 0x0000000f0e117211 */ /* 0x000fe400078fa8ff */
[----:B------:R-:W-:Y:S01]  /*0890*/  LOP3.LUT R12, R4, R3, R13, 0x96, !PT ;  /* 0x00000003040c7212 */ /* 0x000fe200078e960d */
[----:B------:R-:W-:-:S03]  /*08a0*/  FMUL R6, R6, -1.4426950216293334961 ;  /* 0xbfb8aa3b06067820 */ /* 0x000fc60000400000 */
[----:B------:R-:W-:Y:S02]  /*08b0*/  LOP3.LUT R12, R12, R17, RZ, 0x3c, !PT ;  /* 0x000000110c0c7212 */ /* 0x000fe400078e3cff */
[----:B------:R-:W-:Y:S02]  /*08c0*/  FSETP.GEU.AND P0, PT, R6, -126, PT ;  /* 0xc2fc00000600780b */ /* 0x000fe40003f0e000 */
[----:B------:R-:W1:Y:S01]  /*08d0*/  I2F.F64.U32 R14, R12 ;  /* 0x0000000c000e7312 */ /* 0x000e620000201800 */
[----:B------:R-:W-:Y:S01]  /*08e0*/  UMOV UR4, 0xfffdb73d ;  /* 0xfffdb73d00047882 */ /* 0x000fe20000000000 */
[----:B------:R-:W-:-:S09]  /*08f0*/  UMOV UR5, 0x3defffff ;  /* 0x3defffff00057882 */ /* 0x000fd20000000000 */
[----:B------:R-:W-:Y:S01]  /*0900*/  @!P0 FMUL R6, R6, 0.5 ;  /* 0x3f00000006068820 */ /* 0x000fe20000400000 */
[----:B-1----:R-:W-:-:S03]  /*0910*/  DMUL R14, R14, UR4 ;  /* 0x000000040e0e7c28 */ /* 0x002fc60008000000 */
[----:B------:R-:W1:Y:S08]  /*0920*/  MUFU.EX2 R5, R6 ;  /* 0x0000000600057308 */ /* 0x000e700000000800 */
[----:B------:R-:W2:Y:S01]  /*0930*/  F2F.F32.F64 R14, R14 ;  /* 0x0000000e000e7310 */ /* 0x000ea20000301000 */
[----:B------:R-:W-:Y:S01]  /*0940*/  UMOV UR4, 0x400 ;  /* 0x0000040000047882 */ /* 0x000fe20000000000 */
[----:B-1----:R-:W-:Y:S01]  /*0950*/  @!P0 FMUL R5, R5, R5 ;  /* 0x0000000505058220 */ /* 0x002fe20000400000 */
[----:B0-----:R-:W-:-:S02]  /*0960*/  ULEA UR5, UR6, UR4, 0x18 ;  /* 0x0000000406057291 */ /* 0x001fc4000f8ec0ff */
[----:B------:R-:W-:Y:S02]  /*0970*/  UIADD3 UR4, UPT, UPT, UR4, 0x80, URZ ;  /* 0x0000008004047890 */ /* 0x000fe4000fffe0ff */
[----:B--2---:R-:W-:Y:S02]  /*0980*/  FSETP.GE.AND P0, PT, R5, R14, PT ;  /* 0x0000000e0500720b */ /* 0x004fe40003f06000 */
[----:B------:R-:W-:Y:S01]  /*0990*/  ULEA UR6, UR6, UR4, 0x18 ;  /* 0x0000000406067291 */ /* 0x000fe2000f8ec0ff */
[----:B------:R-:W-:Y:S02]  /*09a0*/  IADD3 R19, PT, PT, -R24, RZ, RZ ;  /* 0x000000ff18137210 */ /* 0x000fe40007ffe1ff */
[C---:B------:R-:W-:Y:S02]  /*09b0*/  LEA R5, R7.reuse, UR5, 0x2 ;  /* 0x0000000507057c11 */ /* 0x040fe4000f8e10ff */
[C---:B------:R-:W-:Y:S02]  /*09c0*/  LEA R21, R7.reuse, UR5, 0x2 ;  /* 0x0000000507157c11 */ /* 0x040fe4000f8e10ff */
[----:B------:R-:W-:-:S02]  /*09d0*/  ISETP.NE.AND P1, PT, R7, RZ, PT ;  /* 0x000000ff0700720c */ /* 0x000fc40003f25270 */
[----:B------:R-:W-:Y:S02]  /*09e0*/  LEA R7, R7, UR6, 0x2 ;  /* 0x0000000607077c11 */ /* 0x000fe4000f8e10ff */
[----:B------:R-:W-:Y:S01]  /*09f0*/  @P0 IMAD.MOV.U32 R24, RZ, RZ, R19 ;  /* 0x000000ffff180224 */ /* 0x000fe200078e0013 */
[----:B------:R0:W-:Y:S04]  /*0a00*/  STS [R5], RZ ;  /* 0x000000ff05007388 */ /* 0x0001e80000000800 */
[----:B------:R0:W-:Y:S04]  /*0a10*/  @P0 STG.E desc[UR12][R10.64], R19 ;  /* 0x000000130a000986 */ /* 0x0001e8000c10190c */
[----:B------:R0:W-:Y:S04]  /*0a20*/  @P0 STS [R21], R2 ;  /* 0x0000000215000388 */ /* 0x0001e80000000800 */
[----:B------:R0:W-:Y:S04]  /*0a30*/  STG.E desc[UR12][R8.64], R13 ;  /* 0x0000000d08007986 */ /* 0x0001e8000c10190c */
[----:B------:R0:W-:Y:S04]  /*0a40*/  STG.E desc[UR12][R8.64+0x4], R3 ;  /* 0x0000040308007986 */ /* 0x0001e8000c10190c */
[----:B------:R0:W-:Y:S04]  /*0a50*/  STG.E desc[UR12][R8.64+0x8], R17 ;  /* 0x0000081108007986 */ /* 0x0001e8000c10190c */
[----:B------:R0:W-:Y:S04]  /*0a60*/  STG.E desc[UR12][R8.64+0xc], R4 ;  /* 0x00000c0408007986 */ /* 0x0001e8000c10190c */
[----:B------:R0:W-:Y:S01]  /*0a70*/  STS [R7], R24 ;  /* 0x0000001807007388 */ /* 0x0001e20000000800 */
[----:B------:R-:W-:Y:S06]  /*0a80*/  BAR.SYNC.DEFER_BLOCKING 0x0 ;  /* 0x0000000000007b1d */ /* 0x000fec0000010000 */
[----:B------:R-:W-:Y:S05]  /*0a90*/  @P1 EXIT ;  /* 0x000000000000194d */ /* 0x000fea0003800000 */
[----:B------:R-:W-:Y:S01]  /*0aa0*/  UISETP.GE.U32.AND UP0, UPT, UR11, 0x8, UPT ;  /* 0x000000080b00788c */ /* 0x000fe2000bf06070 */
[----:B0-----:R-:W-:Y:S01]  /*0ab0*/  CS2R R2, SRZ ;  /* 0x0000000000027805 */ /* 0x001fe2000001ff00 */
[----:B------:R-:W-:Y:S01]  /*0ac0*/  ULOP3.LUT UR8, UR11, 0x7, URZ, 0xc0, !UPT ;  /* 0x000000070b087892 */ /* 0x000fe2000f8ec0ff */
[----:B------:R-:W-:-:S06]  /*0ad0*/  UMOV UR4, URZ ;  /* 0x000000ff00047c82 */ /* 0x000fcc0008000000 */
[----:B------:R-:W-:Y:S05]  /*0ae0*/  BRA.U !UP0, `(.L_x_0) ;  /* 0x0000000108ac7547 */ /* 0x000fea000b800000 */
[----:B------:R-:W-:Y:S01]  /*0af0*/  ULOP3.LUT UR7, UR11, 0xfffffff8, URZ, 0xc0, !UPT ;  /* 0xfffffff80b077892 */ /* 0x000fe2000f8ec0ff */
[----:B------:R-:W-:Y:S01]  /*0b00*/  CS2R R2, SRZ ;  /* 0x0000000000027805 */ /* 0x000fe2000001ff00 */
[----:B------:R-:W-:Y:S02]  /*0b10*/  ULOP3.LUT UR4, UR11, 0x7f8, URZ, 0xc0, !UPT ;  /* 0x000007f80b047892 */ /* 0x000fe4000f8ec0ff */
[----:B------:R-:W-:Y:S02]  /*0b20*/  UIADD3 UR9, UPT, UPT, UR5, 0x10, URZ ;  /* 0x0000001005097890 */ /* 0x000fe4000fffe0ff */
[----:B------:R-:W-:Y:S02]  /*0b30*/  UIADD3 UR10, UPT, UPT, UR6, 0x10, URZ ;  /* 0x00000010060a7890 */ /* 0x000fe4000fffe0ff */
[----:B------:R-:W-:-:S12]  /*0b40*/  UIADD3 UR7, UPT, UPT, -UR7, URZ, URZ ;  /* 0x000000ff07077290 */ /* 0x000fd8000fffe1ff */
.L_x_1:
[----:B------:R-:W0:Y:S01]  /*0b50*/  LDS.128 R12, [UR10+-0x10] ;  /* 0xfffff00aff0c7984 */ /* 0x000e220008000c00 */
[----:B------:R-:W-:Y:S01]  /*0b60*/  VIADD R4, R3, 0xffffffff ;  /* 0xffffffff03047836 */ /* 0x000fe20000000000 */
[----:B------:R-:W-:Y:S02]  /*0b70*/  UIADD3 UR7, UPT, UPT, UR7, 0x8, URZ ;  /* 0x0000000807077890 */ /* 0x000fe4000fffe0ff */
[----:B------:R-:W-:Y:S01]  /*0b80*/  LDS.128 R16, [UR10] ;  /* 0x0000000aff107984 */ /* 0x000fe20008000c00 */
[----:B------:R-:W-:Y:S02]  /*0b90*/  UIADD3 UR10, UPT, UPT, UR10, 0x20, URZ ;  /* 0x000000200a0a7890 */ /* 0x000fe4000fffe0ff */
[----:B------:R-:W-:Y:S01]  /*0ba0*/  UISETP.NE.AND UP0, UPT, UR7, URZ, UPT ;  /* 0x000000ff0700728c */ /* 0x000fe2000bf05270 */
[----:B------:R-:W1:Y:S01]  /*0bb0*/  LDS.128 R8, [UR9+-0x10] ;  /* 0xfffff009ff087984 */ /* 0x000e620008000c00 */
[----:B0-----:R-:W-:Y:S02]  /*0bc0*/  ISETP.NE.AND P1, PT, R12, -0x1, PT ;  /* 0xffffffff0c00780c */ /* 0x001fe40003f25270 */
[----:B------:R-:W-:-:S02]  /*0bd0*/  ISETP.NE.AND P0, PT, R13, -0x1, PT ;  /* 0xffffffff0d00780c */ /* 0x000fc40003f05270 */
[----:B-1----:R-:W-:-:S04]  /*0be0*/  IADD3 R8, PT, PT, R9, R8, R2 ;  /* 0x0000000809087210 */ /* 0x002fc80007ffe002 */
[----:B------:R-:W-:-:S05]  /*0bf0*/  IADD3 R8, PT, PT, R11, R10, R8 ;  /* 0x0000000a0b087210 */ /* 0x000fca0007ffe008 */
[----:B------:R-:W-:Y:S01]  /*0c00*/  @P1 VIADD R4, R3, 0x1 ;  /* 0x0000000103041836 */ /* 0x000fe20000000000 */
[----:B------:R-:W-:-:S04]  /*0c10*/  ISETP.NE.AND P1, PT, R14, -0x1, PT ;  /* 0xffffffff0e00780c */ /* 0x000fc80003f25270 */
[C---:B------:R-:W-:Y:S01]  /*0c20*/  IADD3 R3, PT, PT, R4.reuse, -0x1, RZ ;  /* 0xffffffff04037810 */ /* 0x040fe20007ffe0ff */
[----:B------:R-:W-:Y:S01]  /*0c30*/  @P0 VIADD R3, R4, 0x1 ;  /* 0x0000000104030836 */ /* 0x000fe20000000000 */
[----:B------:R-:W-:Y:S01]  /*0c40*/  ISETP.NE.AND P0, PT, R15, -0x1, PT ;  /* 0xffffffff0f00780c */ /* 0x000fe20003f05270 */
[----:B------:R-:W0:Y:S01]  /*0c50*/  LDS.128 R4, [UR9] ;  /* 0x00000009ff047984 */ /* 0x000e220008000c00 */
[----:B------:R-:W-:Y:S01]  /*0c60*/  UIADD3 UR9, UPT, UPT, UR9, 0x20, URZ ;  /* 0x0000002009097890 */ /* 0x000fe2000fffe0ff */
[----:B------:R-:W-:-:S04]  /*0c70*/  VIADD R12, R3, 0xffffffff ;  /* 0xffffffff030c7836 */ /* 0x000fc80000000000 */
[----:B------:R-:W-:Y:S01]  /*0c80*/  @P1 VIADD R12, R3, 0x1 ;  /* 0x00000001030c1836 */ /* 0x000fe20000000000 */
[----:B------:R-:W-:-:S04]  /*0c90*/  ISETP.NE.AND P1, PT, R16, -0x1, PT ;  /* 0xffffffff1000780c */ /* 0x000fc80003f25270 */
[C---:B------:R-:W-:Y:S01]  /*0ca0*/  IADD3 R3, PT, PT, R12.reuse, -0x1, RZ ;  /* 0xffffffff0c037810 */ /* 0x040fe20007ffe0ff */
[----:B------:R-:W-:Y:S01]  /*0cb0*/  @P0 VIADD R3, R12, 0x1 ;  /* 0x000000010c030836 */ /* 0x000fe20000000000 */
[----:B------:R-:W-:-:S03]  /*0cc0*/  ISETP.NE.AND P0, PT, R17, -0x1, PT ;  /* 0xffffffff1100780c */ /* 0x000fc60003f05270 */
[----:B------:R-:W-:-:S04]  /*0cd0*/  VIADD R12, R3, 0xffffffff ;  /* 0xffffffff030c7836 */ /* 0x000fc80000000000 */
[----:B------:R-:W-:Y:S01]  /*0ce0*/  @P1 VIADD R12, R3, 0x1 ;  /* 0x00000001030c1836 */ /* 0x000fe20000000000 */
[----:B------:R-:W-:-:S04]  /*0cf0*/  ISETP.NE.AND P1, PT, R18, -0x1, PT ;  /* 0xffffffff1200780c */ /* 0x000fc80003f25270 */
[C---:B------:R-:W-:Y:S01]  /*0d00*/  IADD3 R3, PT, PT, R12.reuse, -0x1, RZ ;  /* 0xffffffff0c037810 */ /* 0x040fe20007ffe0ff */
[----:B------:R-:W-:Y:S01]  /*0d10*/  @P0 VIADD R3, R12, 0x1 ;  /* 0x000000010c030836 */ /* 0x000fe20000000000 */
[----:B------:R-:W-:-:S03]  /*0d20*/  ISETP.NE.AND P0, PT, R19, -0x1, PT ;  /* 0xffffffff1300780c */ /* 0x000fc60003f05270 */
[----:B------:R-:W-:-:S04]  /*0d30*/  VIADD R2, R3, 0xffffffff ;  /* 0xffffffff03027836 */ /* 0x000fc80000000000 */
[----:B------:R-:W-:-:S05]  /*0d40*/  @P1 IADD3 R2, PT, PT, R3, 0x1, RZ ;  /* 0x0000000103021810 */ /* 0x000fca0007ffe0ff */
[C---:B------:R-:W-:Y:S01]  /*0d50*/  VIADD R3, R2.reuse, 0xffffffff ;  /* 0xffffffff02037836 */ /* 0x040fe20000000000 */
[----:B0-----:R-:W-:Y:S01]  /*0d60*/  IADD3 R4, PT, PT, R5, R4, R8 ;  /* 0x0000000405047210 */ /* 0x001fe20007ffe008 */
[----:B------:R-:W-:-:S03]  /*0d70*/  @P0 VIADD R3, R2, 0x1 ;  /* 0x0000000102030836 */ /* 0x000fc60000000000 */
[----:B------:R-:W-:Y:S01]  /*0d80*/  IADD3 R2, PT, PT, R7, R6, R4 ;  /* 0x0000000607027210 */ /* 0x000fe20007ffe004 */
[----:B------:R-:W-:Y:S06]  /*0d90*/  BRA.U UP0, `(.L_x_1) ;  /* 0xfffffffd006c7547 */ /* 0x000fec000b83ffff */
.L_x_0:
[----:B------:R-:W-:-:S09]  /*0da0*/  UISETP.NE.AND UP0, UPT, UR8, URZ, UPT ;  /* 0x000000ff0800728c */ /* 0x000fd2000bf05270 */
[----:B------:R-:W-:Y:S05]  /*0db0*/  BRA.U !UP0, `(.L_x_2) ;  /* 0x0000000108d07547 */ /* 0x000fea000b800000 */
[----:B------:R-:W-:Y:S02]  /*0dc0*/  UISETP.GE.U32.AND UP0, UPT, UR8, 0x4, UPT ;  /* 0x000000040800788c */ /* 0x000fe4000bf06070 */
[----:B------:R-:W-:-:S04]  /*0dd0*/  ULOP3.LUT UR7, UR11, 0x3, URZ, 0xc0, !UPT ;  /* 0x000000030b077892 */ /* 0x000fc8000f8ec0ff */
[----:B------:R-:W-:-:S03]  /*0de0*/  UISETP.NE.AND UP1, UPT, UR7, URZ, UPT ;  /* 0x000000ff0700728c */ /* 0x000fc6000bf25270 */
[----:B------:R-:W-:Y:S08]  /*0df0*/  BRA.U !UP0, `(.L_x_3) ;  /* 0x0000000108547547 */ /* 0x000ff0000b800000 */
[----:B------:R-:W-:-:S09]  /*0e00*/  ULEA UR8, UR4, UR6, 0x2 ;  /* 0x0000000604087291 */ /* 0x000fd2000f8e10ff */
[----:B------:R-:W0:Y:S04]  /*0e10*/  LDS.64 R8, [UR8] ;  /* 0x00000008ff087984 */ /* 0x000e280008000a00 */
[----:B------:R-:W1:Y:S01]  /*0e20*/  LDS.64 R10, [UR8+0x8] ;  /* 0x00000808ff0a7984 */ /* 0x000e620008000a00 */
[----:B------:R-:W-:Y:S02]  /*0e30*/  ULEA UR8, UR4, UR5, 0x2 ;  /* 0x0000000504087291 */ /* 0x000fe4000f8e10ff */
[----:B------:R-:W-:-:S07]  /*0e40*/  UIADD3 UR4, UPT, UPT, UR4, 0x4, URZ ;  /* 0x0000000404047890 */ /* 0x000fce000fffe0ff */
[----:B------:R-:W2:Y:S04]  /*0e50*/  LDS.64 R4, [UR8] ;  /* 0x00000008ff047984 */ /* 0x000ea80008000a00 */
[----:B------:R-:W3:Y:S01]  /*0e60*/  LDS.64 R6, [UR8+0x8] ;  /* 0x00000808ff067984 */ /* 0x000ee20008000a00 */
[----:B0-----:R-:W-:Y:S02]  /*0e70*/  ISETP.NE.AND P1, PT, R8, -0x1, PT ;  /* 0xffffffff0800780c */ /* 0x001fe40003f25270 */
[----:B------:R-:W-:Y:S02]  /*0e80*/  ISETP.NE.AND P0, PT, R9, -0x1, PT ;  /* 0xffffffff0900780c */ /* 0x000fe40003f05270 */
[----:B------:R-:W-:-:S09]  /*0e90*/  IADD3 R8, PT, PT, R3, -0x1, RZ ;  /* 0xffffffff03087810 */ /* 0x000fd20007ffe0ff */
[----:B------:R-:W-:Y:S01]  /*0ea0*/  @P1 VIADD R8, R3, 0x1 ;  /* 0x0000000103081836 */ /* 0x000fe20000000000 */
[----:B-1----:R-:W-:Y:S02]  /*0eb0*/  ISETP.NE.AND P1, PT, R10, -0x1, PT ;  /* 0xffffffff0a00780c */ /* 0x002fe40003f25270 */
[----:B--2---:R-:W-:Y:S01]  /*0ec0*/  IADD3 R2, PT, PT, R5, R4, R2 ;  /* 0x0000000405027210 */ /* 0x004fe20007ffe002 */
[C---:B------:R-:W-:Y:S01]  /*0ed0*/  VIADD R3, R8.reuse, 0xffffffff ;  /* 0xffffffff08037836 */ /* 0x040fe20000000000 */
[----:B------:R-:W-:Y:S02]  /*0ee0*/  @P0 IADD3 R3, PT, PT, R8, 0x1, RZ ;  /* 0x0000000108030810 */ /* 0x000fe40007ffe0ff */
[----:B------:R-:W-:Y:S02]  /*0ef0*/  ISETP.NE.AND P0, PT, R11, -0x1, PT ;  /* 0xffffffff0b00780c */ /* 0x000fe40003f05270 */
[----:B---3--:R-:W-:Y:S01]  /*0f00*/  IADD3 R2, PT, PT, R7, R6, R2 ;  /* 0x0000000607027210 */ /* 0x008fe20007ffe002 */
[----:B------:R-:W-:-:S04]  /*0f10*/  VIADD R8, R3, 0xffffffff ;  /* 0xffffffff03087836 */ /* 0x000fc80000000000 */
[----:B------:R-:W-:-:S05]  /*0f20*/  @P1 VIADD R8, R3, 0x1 ;  /* 0x0000000103081836 */ /* 0x000fca0000000000 */
[C---:B------:R-:W-:Y:S01]  /*0f30*/  IADD3 R3, PT, PT, R8.reuse, -0x1, RZ ;  /* 0xffffffff08037810 */ /* 0x040fe20007ffe0ff */
[----:B------:R-:W-:-:S07]  /*0f40*/  @P0 VIADD R3, R8, 0x1 ;  /* 0x0000000108030836 */ /* 0x000fce0000000000 */
.L_x_3:
[----:B------:R-:W-:Y:S05]  /*0f50*/  BRA.U !UP1, `(.L_x_2) ;  /* 0x0000000109687547 */ /* 0x000fea000b800000 */
[----:B------:R-:W-:Y:S02]  /*0f60*/  UISETP.NE.AND UP0, UPT, UR7, 0x1, UPT ;  /* 0x000000010700788c */ /* 0x000fe4000bf05270 */
[----:B------:R-:W-:-:S04]  /*0f70*/  ULOP3.LUT UR8, UR11, 0x1, URZ, 0xc0, !UPT ;  /* 0x000000010b087892 */ /* 0x000fc8000f8ec0ff */
[----:B------:R-:W-:-:S03]  /*0f80*/  UISETP.NE.U32.AND UP1, UPT, UR8, 0x1, UPT ;  /* 0x000000010800788c */ /* 0x000fc6000bf25070 */
[----:B------:R-:W-:Y:S08]  /*0f90*/  BRA.U !UP0, `(.L_x_4) ;  /* 0x0000000108307547 */ /* 0x000ff0000b800000 */
[----:B------:R-:W-:-:S09]  /*0fa0*/  ULEA UR7, UR4, UR6, 0x2 ;  /* 0x0000000604077291 */ /* 0x000fd2000f8e10ff */
[----:B------:R-:W0:Y:S01]  /*0fb0*/  LDS.64 R6, [UR7] ;  /* 0x00000007ff067984 */ /* 0x000e220008000a00 */
[----:B------:R-:W-:Y:S02]  /*0fc0*/  ULEA UR7, UR4, UR5, 0x2 ;  /* 0x0000000504077291 */ /* 0x000fe4000f8e10ff */
[----:B------:R-:W-:-:S07]  /*0fd0*/  UIADD3 UR4, UPT, UPT, UR4, 0x2, URZ ;  /* 0x0000000204047890 */ /* 0x000fce000fffe0ff */
[----:B------:R-:W1:Y:S01]  /*0fe0*/  LDS.64 R4, [UR7] ;  /* 0x00000007ff047984 */ /* 0x000e620008000a00 */
[----:B0-----:R-:W-:Y:S01]  /*0ff0*/  ISETP.NE.AND P0, PT, R6, -0x1, PT ;  /* 0xffffffff0600780c */ /* 0x001fe20003f05270 */
[----:B------:R-:W-:Y:S01]  /*1000*/  VIADD R6, R3, 0xffffffff ;  /* 0xffffffff03067836 */ /* 0x000fe20000000000 */
[----:B------:R-:W-:Y:S02]  /*1010*/  ISETP.NE.AND P1, PT, R7, -0x1, PT ;  /* 0xffffffff0700780c */ /* 0x000fe40003f25270 */
[----:B-1----:R-:W-:-:S09]  /*1020*/  IADD3 R2, PT, PT, R5, R4, R2 ;  /* 0x0000000405027210 */ /* 0x002fd20007ffe002 */
[----:B------:R-:W-:-:S05]  /*1030*/  @P0 IADD3 R6, PT, PT, R3, 0x1, RZ ;  /* 0x0000000103060810 */ /* 0x000fca0007ffe0ff */
[C---:B------:R-:W-:Y:S02]  /*1040*/  VIADD R3, R6.reuse, 0xffffffff ;  /* 0xffffffff06037836 */ /* 0x040fe40000000000 */
[----:B------:R-:W-:-:S07]  /*1050*/  @P1 VIADD R3, R6, 0x1 ;  /* 0x0000000106031836 */ /* 0x000fce0000000000 */
.L_x_4:
[----:B------:R-:W-:Y:S05]  /*1060*/  BRA.U UP1, `(.L_x_2) ;  /* 0x0000000101247547 */ /* 0x000fea000b800000 */
[----:B------:R-:W-:Y:S02]  /*1070*/  ULEA UR7, UR4, UR6, 0x2 ;  /* 0x0000000604077291 */ /* 0x000fe4000f8e10ff */
[----:B------:R-:W-:-:S07]  /*1080*/  ULEA UR4, UR4, UR5, 0x2 ;  /* 0x0000000504047291 */ /* 0x000fce000f8e10ff */
[----:B------:R-:W0:Y:S04]  /*1090*/  LDS R4, [UR7] ;  /* 0x00000007ff047984 */ /* 0x000e280008000800 */
[----:B------:R-:W1:Y:S01]  /*10a0*/  LDS R5, [UR4] ;  /* 0x00000004ff057984 */ /* 0x000e620008000800 */
[----:B0-----:R-:W-:Y:S02]  /*10b0*/  ISETP.NE.AND P0, PT, R4, -0x1, PT ;  /* 0xffffffff0400780c */ /* 0x001fe40003f05270 */
[----:B------:R-:W-:Y:S01]  /*10c0*/  IADD3 R4, PT, PT, R3, -0x1, RZ ;  /* 0xffffffff03047810 */ /* 0x000fe20007ffe0ff */
[----:B-1----:R-:W-:-:S10]  /*10d0*/  IMAD.IADD R2, R2, 0x1, R5 ;  /* 0x0000000102027824 */ /* 0x002fd400078e0205 */
[----:B------:R-:W-:-:S05]  /*10e0*/  @P0 VIADD R4, R3, 0x1 ;  /* 0x0000000103040836 */ /* 0x000fca0000000000 */
[----:B------:R-:W-:-:S07]  /*10f0*/  MOV R3, R4 ;  /* 0x0000000400037202 */ /* 0x000fce0000000f00 */
.L_x_2:
[----:B------:R-:W0:Y:S08]  /*1100*/  LDC.64 R4, c[0x0][0x3a0] ;  /* 0x0000e800ff047b82 */ /* 0x000e300000000a00 */
[----:B------:R-:W1:Y:S01]  /*1110*/  LDC.64 R6, c[0x0][0x3a8] ;  /* 0x0000ea00ff067b82 */ /* 0x000e620000000a00 */
[----:B0-----:R-:W-:-:S05]  /*1120*/  IMAD.WIDE.U32 R4, R0, 0x4, R4 ;  /* 0x0000000400047825 */ /* 0x001fca00078e0004 */
[----:B------:R-:W2:Y:S01]  /*1130*/  LDG.E R9, desc[UR12][R4.64] ;  /* 0x0000000c04097981 */ /* 0x000ea2000c1e1900 */
[----:B-1----:R-:W-:-:S04]  /*1140*/  IMAD.WIDE.U32 R6, R0, 0x4, R6 ;  /* 0x0000000400067825 */ /* 0x002fc800078e0006 */
[----:B--2---:R-:W-:-:S05]  /*1150*/  IMAD.IADD R9, R9, 0x1, R2 ;  /* 0x0000000109097824 */ /* 0x004fca00078e0202 */
[----:B------:R-:W-:Y:S04]  /*1160*/  STG.E desc[UR12][R4.64], R9 ;  /* 0x0000000904007986 */ /* 0x000fe8000c10190c */
[----:B------:R-:W-:Y:S01]  /*1170*/  STG.E desc[UR12][R6.64], R3 ;  /* 0x0000000306007986 */ /* 0x000fe2000c10190c */
[----:B------:R-:W-:Y:S05]  /*1180*/  EXIT ;  /* 0x000000000000794d */ /* 0x000fea0003800000 */
.L_x_5:
[----:B------:R-:W-:-:S00]  /*1190*/  BRA `(.L_x_5) ;  /* 0xfffffffc00fc7947 */ /* 0x000fc0000383ffff */
[----:B------:R-:W-:-:S00]  /*11a0*/  NOP ;  /* 0x0000000000007918 */ /* 0x000fc00000000000 */
        /* <DEDUP_REMOVED lines=13> */
.L_x_6:


//--------------------- .nv.shared._Z13runMetropolisPiS_PjS0_S_S_Pbfi --------------------------
	.section	.nv.shared._Z13runMetropolisPiS_PjS0_S_S_Pbfi,"aw",@nobits
	.sectionflags	@""
	.align	4
.nv.shared._Z13runMetropolisPiS_PjS0_S_S_Pbfi:
	.zero		1280


//--------------------- .nv.shared.reserved.0     --------------------------
	.section	.nv.shared.reserved.0,"aw",@nobits
	.weak		__nv_reservedSMEM_offset_0_alias
	.size		__nv_reservedSMEM_offset_0_alias, 0, 64
	.other		__nv_reservedSMEM_offset_0_alias,@"STO_CUDA_RESERVED_SHARED STV_DEFAULT"
__nv_reservedSMEM_offset_0_alias:
	.zero		0
	.zero		64


//--------------------- .nv.constant0._Z13runMetropolisPiS_PjS0_S_S_Pbfi --------------------------
	.section	.nv.constant0._Z13runMetropolisPiS_PjS0_S_S_Pbfi,"a",@progbits
	.sectionflags	@""
	.align	4
.nv.constant0._Z13runMetropolisPiS_PjS0_S_S_Pbfi:
	.zero		960


//--------------------- SYMBOLS --------------------------

	.type		.nv.reservedSmem.offset0,@object
	.size		.nv.reservedSmem.offset0,0x4
	.type		.nv.reservedSmem.cap,@object
	.size		.nv.reservedSmem.cap,0x4
